	.headerflags	@"EF_CUDA_TEXMODE_UNIFIED EF_CUDA_64BIT_ADDRESS EF_CUDA_ACCELERATORS EF_CUDA_SM90 EF_CUDA_VIRTUAL_SM(EF_CUDA_SM90)"
	.elftype	@"ET_EXEC"


//--------------------- .nv.info                  --------------------------
	.section	.nv.info,"",@"SHT_CUDA_INFO"
	.align	4


	//----- nvinfo : EIATTR_REGCOUNT
	.align		4
        /*0000*/ 	.byte	0x04, 0x2f
        /*0002*/ 	.short	(.L_1 - .L_0)
	.align		4
.L_0:
        /*0004*/ 	.word	index@(triton_poi_fused_convolution_hardtanh_hardtanh_backward_2)
        /*0008*/ 	.word	0x0000000e


	//----- nvinfo : EIATTR_MIN_STACK_SIZE
	.align		4
.L_1:
        /*000c*/ 	.byte	0x04, 0x12
        /*000e*/ 	.short	(.L_3 - .L_2)
	.align		4
.L_2:
        /*0010*/ 	.word	index@(triton_poi_fused_convolution_hardtanh_hardtanh_backward_2)
        /*0014*/ 	.word	0x00000000


	//----- nvinfo : EIATTR_FRAME_SIZE
	.align		4
.L_3:
        /*0018*/ 	.byte	0x04, 0x11
        /*001a*/ 	.short	(.L_5 - .L_4)
	.align		4
.L_4:
        /*001c*/ 	.word	index@(triton_poi_fused_convolution_hardtanh_hardtanh_backward_2)
        /*0020*/ 	.word	0x00000000


	//----- nvinfo : EIATTR_MIN_STACK_SIZE
	.align		4
.L_5:
        /*0024*/ 	.byte	0x04, 0x12
        /*0026*/ 	.short	(.L_7 - .L_6)
	.align		4
.L_6:
        /*0028*/ 	.word	index@(triton_poi_fused_convolution_hardtanh_hardtanh_backward_2)
        /*002c*/ 	.word	0x00000000
.L_7:


//--------------------- .nv.info.triton_poi_fused_convolution_hardtanh_hardtanh_backward_2 --------------------------
	.section	.nv.info.triton_poi_fused_convolution_hardtanh_hardtanh_backward_2,"",@"SHT_CUDA_INFO"
	.sectionflags	@""
	.align	4


	//----- nvinfo : EIATTR_CUDA_API_VERSION
	.align		4
        /*0000*/ 	.byte	0x04, 0x37
        /*0002*/ 	.short	(.L_9 - .L_8)
.L_8:
        /*0004*/ 	.word	0x0000007c


	//----- nvinfo : EIATTR_KPARAM_INFO
	.align		4
.L_9:
        /*0008*/ 	.byte	0x04, 0x17
        /*000a*/ 	.short	(.L_11 - .L_10)
.L_10:
        /*000c*/ 	.word	0x00000000
        /*0010*/ 	.short	0x0004
        /*0012*/ 	.short	0x0020
        /*0014*/ 	.byte	0x00, 0xf0, 0x11, 0x00


	//----- nvinfo : EIATTR_KPARAM_INFO
	.align		4
.L_11:
        /*0018*/ 	.byte	0x04, 0x17
        /*001a*/ 	.short	(.L_13 - .L_12)
.L_12:
        /*001c*/ 	.word	0x00000000
        /*0020*/ 	.short	0x0003
        /*0022*/ 	.short	0x0018
        /*0024*/ 	.byte	0x00, 0xf4, 0x21, 0x00


	//----- nvinfo : EIATTR_KPARAM_INFO
	.align		4
.L_13:
        /*0028*/ 	.byte	0x04, 0x17
        /*002a*/ 	.short	(.L_15 - .L_14)
.L_14:
        /*002c*/ 	.word	0x00000000
        /*0030*/ 	.short	0x0002
        /*0032*/ 	.short	0x0010
        /*0034*/ 	.byte	0x00, 0xf4, 0x21, 0x00


	//----- nvinfo : EIATTR_KPARAM_INFO
	.align		4
.L_15:
        /*0038*/ 	.byte	0x04, 0x17
        /*003a*/ 	.short	(.L_17 - .L_16)
.L_16:
        /*003c*/ 	.word	0x00000000
        /*0040*/ 	.short	0x0001
        /*0042*/ 	.short	0x0008
        /*0044*/ 	.byte	0x00, 0xf4, 0x21, 0x00


	//----- nvinfo : EIATTR_KPARAM_INFO
	.align		4
.L_17:
        /*0048*/ 	.byte	0x04, 0x17
        /*004a*/ 	.short	(.L_19 - .L_18)
.L_18:
        /*004c*/ 	.word	0x00000000
        /*0050*/ 	.short	0x0000
        /*0052*/ 	.short	0x0000
        /*0054*/ 	.byte	0x00, 0xf4, 0x21, 0x00


	//----- nvinfo : EIATTR_SPARSE_MMA_MASK
	.align		4
.L_19:
        /*0058*/ 	.byte	0x03, 0x50
        /*005a*/ 	.short	0x0000


	//----- nvinfo : EIATTR_MAXREG_COUNT
	.align		4
        /*005c*/ 	.byte	0x03, 0x1b
        /*005e*/ 	.short	0x00ff


	//----- nvinfo : EIATTR_EXIT_INSTR_OFFSETS
	.align		4
        /*0060*/ 	.byte	0x04, 0x1c
        /*0062*/ 	.short	(.L_21 - .L_20)


	//   ....[0]....
.L_20:
        /*0064*/ 	.word	0x00000240


	//   ....[1]....
        /*0068*/ 	.word	0x00000260


	//----- nvinfo : EIATTR_REQNTID
	.align		4
.L_21:
        /*006c*/ 	.byte	0x04, 0x10
        /*006e*/ 	.short	(.L_23 - .L_22)
.L_22:
        /*0070*/ 	.word	0x00000080
        /*0074*/ 	.word	0x00000001
        /*0078*/ 	.word	0x00000001


	//----- nvinfo : EIATTR_CBANK_PARAM_SIZE
	.align		4
.L_23:
        /*007c*/ 	.byte	0x03, 0x19
        /*007e*/ 	.short	0x0024


	//----- nvinfo : EIATTR_PARAM_CBANK
	.align		4
        /*0080*/ 	.byte	0x04, 0x0a
        /*0082*/ 	.short	(.L_25 - .L_24)
	.align		4
.L_24:
        /*0084*/ 	.word	index@(.nv.constant0.triton_poi_fused_convolution_hardtanh_hardtanh_backward_2)
        /*0088*/ 	.short	0x0210
        /*008a*/ 	.short	0x0024


	//----- nvinfo : EIATTR_SW_WAR
	.align		4
.L_25:
        /*008c*/ 	.byte	0x04, 0x36
        /*008e*/ 	.short	(.L_27 - .L_26)
.L_26:
        /*0090*/ 	.word	0x00000008
.L_27:


//--------------------- .nv.callgraph             --------------------------
	.section	.nv.callgraph,"",@"SHT_CUDA_CALLGRAPH"
	.align	4
	.sectionentsize	8
	.align		4
        /*0000*/ 	.word	0x00000000
	.align		4
        /*0004*/ 	.word	0xffffffff
	.align		4
        /*0008*/ 	.word	0x00000000
	.align		4
        /*000c*/ 	.word	0xfffffffe
	.align		4
        /*0010*/ 	.word	0x00000000
	.align		4
        /*0014*/ 	.word	0xfffffffd
	.align		4
        /*0018*/ 	.word	0x00000000
	.align		4
        /*001c*/ 	.word	0xfffffffc


//--------------------- .text.triton_poi_fused_convolution_hardtanh_hardtanh_backward_2 --------------------------
	.section	.text.triton_poi_fused_convolution_hardtanh_hardtanh_backward_2,"ax",@progbits
	.align	128
        .global         triton_poi_fused_convolution_hardtanh_hardtanh_backward_2
        .type           triton_poi_fused_convolution_hardtanh_hardtanh_backward_2,@function
        .size           triton_poi_fused_convolution_hardtanh_hardtanh_backward_2,(.L_x_1 - triton_poi_fused_convolution_hardtanh_hardtanh_backward_2)
        .other          triton_poi_fused_convolution_hardtanh_hardtanh_backward_2,@"STO_CUDA_ENTRY STV_DEFAULT"
triton_poi_fused_convolution_hardtanh_hardtanh_backward_2:
.text.triton_poi_fused_convolution_hardtanh_hardtanh_backward_2:
[----:B------:R-:W0:Y:S02]  /*0000*/  LDC R1, c[0x0][0x28] ;  /* 0x00000a00ff017b82 */ /* 0x000e240000000800 */
[----:B------:R-:W1:Y:S01]  /*0010*/  S2R R0, SR_TID.X ;  /* 0x0000000000007919 */ /* 0x000e620000002100 */
[----:B------:R-:W2:Y:S01]  /*0020*/  LDC.64 R4, c[0x0][0x218] ;  /* 0x00008600ff047b82 */ /* 0x000ea20000000a00 */
[----:B------:R-:W-:Y:S01]  /*0030*/  ULDC.64 UR4, c[0x0][0x208] ;  /* 0x0000820000047ab9 */ /* 0x000fe20000000a00 */
[----:B------:R-:W-:Y:S01]  /*0040*/  ULDC.64 UR6, c[0x0][0x228] ;  /* 0x00008a0000067ab9 */ /* 0x000fe20000000a00 */
[----:B------:R-:W3:Y:S01]  /*0050*/  S2R R7, SR_CTAID.X ;  /* 0x0000000000077919 */ /* 0x000ee20000002500 */
[----:B-1----:R-:W-:Y:S02]  /*0060*/  LOP3.LUT R0, R0, 0x7f, RZ, 0xc0, !PT ;  /* 0x0000007f00007812 */ /* 0x002fe400078ec0ff */
[----:B---3--:R-:W-:-:S03]  /*0070*/  SHF.R.S32.HI R2, RZ, 0x18, R7 ;  /* 0x00000018ff027819 */ /* 0x008fc60000011407 */
[----:B------:R-:W-:Y:S01]  /*0080*/  IMAD R7, R7, 0x80, R0 ;  /* 0x0000008007077824 */ /* 0x000fe200078e0200 */
[----:B------:R-:W-:Y:S02]  /*0090*/  SGXT R0, R2, 0x1 ;  /* 0x000000010200781a */ /* 0x000fe40000000200 */
[----:B------:R-:W1:Y:S02]  /*00a0*/  LDC.64 R2, c[0x0][0x210] ;  /* 0x00008400ff027b82 */ /* 0x000e640000000a00 */
[----:B------:R-:W-:Y:S02]  /*00b0*/  ISETP.GE.AND P1, PT, R7, 0x100, PT ;  /* 0x000001000700780c */ /* 0x000fe40003f26270 */
[----:B------:R-:W-:-:S04]  /*00c0*/  LEA.HI R0, R0, R7, RZ, 0x4 ;  /* 0x0000000700007211 */ /* 0x000fc800078f20ff */
[----:B------:R-:W-:-:S04]  /*00d0*/  SHF.R.S32.HI R0, RZ, 0x4, R0 ;  /* 0x00000004ff007819 */ /* 0x000fc80000011400 */
[----:B------:R-:W-:-:S04]  /*00e0*/  LEA.HI R6, R0, R0, RZ, 0x2 ;  /* 0x0000000000067211 */ /* 0x000fc800078f10ff */
[----:B------:R-:W-:-:S05]  /*00f0*/  LOP3.LUT R9, R6, 0xfffffffc, RZ, 0xc0, !PT ;  /* 0xfffffffc06097812 */ /* 0x000fca00078ec0ff */
[----:B------:R-:W-:Y:S02]  /*0100*/  IMAD.IADD R9, R0, 0x1, -R9 ;  /* 0x0000000100097824 */ /* 0x000fe400078e0a09 */
[----:B------:R-:W-:Y:S02]  /*0110*/  IMAD.MOV.U32 R0, RZ, RZ, RZ ;  /* 0x000000ffff007224 */ /* 0x000fe400078e00ff */
[----:B--2---:R-:W-:-:S04]  /*0120*/  IMAD.WIDE R4, R9, 0x4, R4 ;  /* 0x0000000409047825 */ /* 0x004fc800078e0204 */
[----:B------:R-:W-:Y:S02]  /*0130*/  IMAD.MOV.U32 R9, RZ, RZ, RZ ;  /* 0x000000ffff097224 */ /* 0x000fe400078e00ff */
[----:B-1----:R-:W-:-:S04]  /*0140*/  IMAD.WIDE R2, R7, 0x4, R2 ;  /* 0x0000000407027825 */ /* 0x002fc800078e0202 */
[----:B------:R-:W2:Y:S04]  /*0150*/  @!P1 LDG.E.EL R9, desc[UR4][R4.64] ;  /* 0x0000000404099981 */ /* 0x000ea8000c2e1900 */
[----:B------:R-:W2:Y:S01]  /*0160*/  @!P1 LDG.E R0, desc[UR4][R2.64] ;  /* 0x0000000402009981 */ /* 0x000ea2000c1e1900 */
[----:B------:R-:W-:Y:S01]  /*0170*/  IADD3 R6, P4, R7, UR6, RZ ;  /* 0x0000000607067c10 */ /* 0x000fe2000ff9e0ff */
[----:B--2---:R-:W-:Y:S02]  /*0180*/  FADD R0, R9, R0 ;  /* 0x0000000009007221 */ /* 0x004fe40000000000 */
[----:B------:R-:W1:Y:S03]  /*0190*/  LDC.64 R8, c[0x0][0x220] ;  /* 0x00008800ff087b82 */ /* 0x000e660000000a00 */
[----:B------:R-:W-:-:S04]  /*01a0*/  FSETP.GTU.AND P0, PT, R0, RZ, PT ;  /* 0x000000ff0000720b */ /* 0x000fc80003f0c000 */
[----:B------:R-:W-:-:S04]  /*01b0*/  FSEL R11, R0, RZ, P0 ;  /* 0x000000ff000b7208 */ /* 0x000fc80000000000 */
[C---:B------:R-:W-:Y:S02]  /*01c0*/  FSETP.GEU.AND P3, PT, R11.reuse, 6, PT ;  /* 0x40c000000b00780b */ /* 0x040fe40003f6e000 */
[----:B------:R-:W-:Y:S02]  /*01d0*/  FSETP.NAN.AND P2, PT, R11, R11, PT ;  /* 0x0000000b0b00720b */ /* 0x000fe40003f48000 */
[----:B------:R-:W-:Y:S01]  /*01e0*/  FSETP.GE.OR P0, PT, R0, 6, !P0 ;  /* 0x40c000000000780b */ /* 0x000fe20004706400 */
[----:B-1----:R-:W-:-:S08]  /*01f0*/  IMAD.WIDE R2, R7, 0x4, R8 ;  /* 0x0000000407027825 */ /* 0x002fd000078e0208 */
[----:B------:R-:W-:Y:S02]  /*0200*/  @P3 SEL R11, R11, 0x40c00000, P2 ;  /* 0x40c000000b0b3807 */ /* 0x000fe40001000000 */
[----:B------:R-:W-:-:S03]  /*0210*/  LEA.HI.X.SX32 R7, R7, UR7, 0x1, P4 ;  /* 0x0000000707077c11 */ /* 0x000fc6000a0f0eff */
[----:B------:R1:W-:Y:S01]  /*0220*/  @!P1 STG.E desc[UR4][R2.64], R11 ;  /* 0x0000000b02009986 */ /* 0x0003e2000c101904 */
[----:B------:R-:W-:Y:S01]  /*0230*/  SEL R5, RZ, 0x1, !P0 ;  /* 0x00000001ff057807 */ /* 0x000fe20004000000 */
[----:B------:R-:W-:Y:S06]  /*0240*/  @P1 EXIT ;  /* 0x000000000000194d */ /* 0x000fec0003800000 */
[----:B------:R-:W-:Y:S01]  /*0250*/  STG.E.U8 desc[UR4][R6.64], R5 ;  /* 0x0000000506007986 */ /* 0x000fe2000c101104 */
[----:B------:R-:W-:Y:S05]  /*0260*/  EXIT ;  /* 0x000000000000794d */ /* 0x000fea0003800000 */
.L_x_0:
[----:B------:R-:W-:-:S00]  /*0270*/  BRA `(.L_x_0) ;  /* 0xfffffffc00fc7947 */ /* 0x000fc0000383ffff */
[----:B------:R-:W-:-:S00]  /*0280*/  NOP ;  /* 0x0000000000007918 */ /* 0x000fc00000000000 */
[----:B------:R-:W-:-:S00]  /*0290*/  NOP ;  /* 0x0000000000007918 */ /* 0x000fc00000000000 */
[----:B------:R-:W-:-:S00]  /*02a0*/  NOP ;  /* 0x0000000000007918 */ /* 0x000fc00000000000 */
[----:B------:R-:W-:-:S00]  /*02b0*/  NOP ;  /* 0x0000000000007918 */ /* 0x000fc00000000000 */
[----:B------:R-:W-:-:S00]  /*02c0*/  NOP ;  /* 0x0000000000007918 */ /* 0x000fc00000000000 */
[----:B------:R-:W-:-:S00]  /*02d0*/  NOP ;  /* 0x0000000000007918 */ /* 0x000fc00000000000 */
[----:B------:R-:W-:-:S00]  /*02e0*/  NOP ;  /* 0x0000000000007918 */ /* 0x000fc00000000000 */
[----:B------:R-:W-:-:S00]  /*02f0*/  NOP ;  /* 0x0000000000007918 */ /* 0x000fc00000000000 */
.L_x_1:


//--------------------- .nv.constant0.triton_poi_fused_convolution_hardtanh_hardtanh_backward_2 --------------------------
	.section	.nv.constant0.triton_poi_fused_convolution_hardtanh_hardtanh_backward_2,"a",@progbits
	.sectionflags	@""
	.align	4
.nv.constant0.triton_poi_fused_convolution_hardtanh_hardtanh_backward_2:
	.zero		564
